//
// Generated by NVIDIA NVVM Compiler
//
// Compiler Build ID: CL-36424714
// Cuda compilation tools, release 13.0, V13.0.88
// Based on NVVM 20.0.0
//

.version 9.0
.target sm_100
.address_size 64

	// .globl	_Z18bubbleSortParallelPi
// _ZZ18bubbleSortParallelPiE4temp has been demoted

.visible .entry _Z18bubbleSortParallelPi(
	.param .u64 .ptr .align 1 _Z18bubbleSortParallelPi_param_0
)
{
	.reg .pred 	%p<26>;
	.reg .b32 	%r<66>;
	.reg .b64 	%rd<7>;
	// demoted variable
	.shared .align 4 .b8 _ZZ18bubbleSortParallelPiE4temp[40];
	ld.param.u64 	%rd3, [_Z18bubbleSortParallelPi_param_0];
	mov.u32 	%r40, %tid.x;
	mov.u32 	%r41, %ctaid.x;
	mov.u32 	%r42, %ntid.x;
	mad.lo.s32 	%r1, %r41, %r42, %r40;
	mov.u32 	%r43, %nctaid.x;
	mul.lo.s32 	%r2, %r42, %r43;
	div.s32 	%r3, 10, %r2;
	setp.lt.s32 	%p1, %r3, 1;
	@%p1 bra 	$L__BB0_38;
	cvta.to.global.u64 	%rd4, %rd3;
	mul.wide.s32 	%rd5, %r1, 4;
	add.s64 	%rd1, %rd4, %rd5;
	shl.b32 	%r45, %r1, 2;
	mov.u32 	%r46, _ZZ18bubbleSortParallelPiE4temp;
	add.s32 	%r4, %r46, %r45;
	add.s32 	%r5, %r1, %r2;
	mul.wide.s32 	%rd6, %r2, 4;
	add.s64 	%rd2, %rd1, %rd6;
	shl.b32 	%r47, %r2, 2;
	add.s32 	%r6, %r4, %r47;
	ld.global.u32 	%r58, [%rd1];
	and.b32  	%r8, %r3, 3;
	setp.lt.u32 	%p2, %r3, 4;
	@%p2 bra 	$L__BB0_28;
	and.b32  	%r48, %r3, 2147483644;
	neg.s32 	%r49, %r48;
$L__BB0_3:
	setp.gt.s32 	%p3, %r5, 9;
	mov.u32 	%r52, %r58;
	@%p3 bra 	$L__BB0_6;
	ld.global.u32 	%r12, [%rd2];
	setp.le.s32 	%p4, %r58, %r12;
	@%p4 bra 	$L__BB0_6;
	st.shared.u32 	[%r6], %r58;
	st.global.u32 	[%rd1], %r12;
	st.global.u32 	[%rd2], %r58;
	mov.u32 	%r52, %r12;
$L__BB0_6:
	setp.gt.s32 	%p5, %r1, 8;
	@%p5 bra 	$L__BB0_9;
	ld.global.u32 	%r14, [%rd1+4];
	setp.le.s32 	%p6, %r52, %r14;
	@%p6 bra 	$L__BB0_9;
	st.shared.u32 	[%r4+4], %r52;
	st.global.u32 	[%rd1], %r14;
	st.global.u32 	[%rd1+4], %r58;
	mov.u32 	%r52, %r14;
$L__BB0_9:
	setp.gt.s32 	%p7, %r5, 9;
	mov.u32 	%r54, %r52;
	@%p7 bra 	$L__BB0_12;
	ld.global.u32 	%r16, [%rd2];
	setp.le.s32 	%p8, %r52, %r16;
	@%p8 bra 	$L__BB0_12;
	st.shared.u32 	[%r6], %r52;
	st.global.u32 	[%rd1], %r16;
	st.global.u32 	[%rd2], %r52;
	mov.u32 	%r54, %r16;
$L__BB0_12:
	setp.gt.s32 	%p9, %r1, 8;
	@%p9 bra 	$L__BB0_15;
	ld.global.u32 	%r18, [%rd1+4];
	setp.le.s32 	%p10, %r54, %r18;
	@%p10 bra 	$L__BB0_15;
	st.shared.u32 	[%r4+4], %r54;
	st.global.u32 	[%rd1], %r18;
	st.global.u32 	[%rd1+4], %r52;
	mov.u32 	%r54, %r18;
$L__BB0_15:
	setp.gt.s32 	%p11, %r5, 9;
	mov.u32 	%r56, %r54;
	@%p11 bra 	$L__BB0_18;
	ld.global.u32 	%r20, [%rd2];
	setp.le.s32 	%p12, %r54, %r20;
	@%p12 bra 	$L__BB0_18;
	st.shared.u32 	[%r6], %r54;
	st.global.u32 	[%rd1], %r20;
	st.global.u32 	[%rd2], %r54;
	mov.u32 	%r56, %r20;
$L__BB0_18:
	setp.gt.s32 	%p13, %r1, 8;
	@%p13 bra 	$L__BB0_21;
	ld.global.u32 	%r22, [%rd1+4];
	setp.le.s32 	%p14, %r56, %r22;
	@%p14 bra 	$L__BB0_21;
	st.shared.u32 	[%r4+4], %r56;
	st.global.u32 	[%rd1], %r22;
	st.global.u32 	[%rd1+4], %r54;
	mov.u32 	%r56, %r22;
$L__BB0_21:
	setp.gt.s32 	%p15, %r5, 9;
	mov.u32 	%r58, %r56;
	@%p15 bra 	$L__BB0_24;
	ld.global.u32 	%r24, [%rd2];
	setp.le.s32 	%p16, %r56, %r24;
	@%p16 bra 	$L__BB0_24;
	st.shared.u32 	[%r6], %r56;
	st.global.u32 	[%rd1], %r24;
	st.global.u32 	[%rd2], %r56;
	mov.u32 	%r58, %r24;
$L__BB0_24:
	setp.gt.s32 	%p17, %r1, 8;
	@%p17 bra 	$L__BB0_27;
	ld.global.u32 	%r26, [%rd1+4];
	setp.le.s32 	%p18, %r58, %r26;
	@%p18 bra 	$L__BB0_27;
	st.shared.u32 	[%r4+4], %r58;
	st.global.u32 	[%rd1], %r26;
	st.global.u32 	[%rd1+4], %r56;
	mov.u32 	%r58, %r26;
$L__BB0_27:
	add.s32 	%r49, %r49, 4;
	setp.ne.s32 	%p19, %r49, 0;
	@%p19 bra 	$L__BB0_3;
$L__BB0_28:
	setp.eq.s32 	%p20, %r8, 0;
	@%p20 bra 	$L__BB0_37;
	neg.s32 	%r61, %r8;
$L__BB0_30:
	.pragma "nounroll";
	mov.u32 	%r56, %r58;
	setp.gt.s32 	%p21, %r5, 9;
	@%p21 bra 	$L__BB0_33;
	ld.global.u32 	%r34, [%rd2];
	setp.le.s32 	%p22, %r56, %r34;
	@%p22 bra 	$L__BB0_33;
	st.shared.u32 	[%r6], %r56;
	st.global.u32 	[%rd1], %r34;
	st.global.u32 	[%rd2], %r56;
	mov.u32 	%r58, %r34;
$L__BB0_33:
	setp.gt.s32 	%p23, %r1, 8;
	@%p23 bra 	$L__BB0_36;
	ld.global.u32 	%r36, [%rd1+4];
	setp.le.s32 	%p24, %r58, %r36;
	@%p24 bra 	$L__BB0_36;
	st.shared.u32 	[%r4+4], %r58;
	st.global.u32 	[%rd1], %r36;
	st.global.u32 	[%rd1+4], %r56;
	mov.u32 	%r58, %r36;
$L__BB0_36:
	add.s32 	%r61, %r61, 1;
	setp.ne.s32 	%p25, %r61, 0;
	@%p25 bra 	$L__BB0_30;
$L__BB0_37:
	st.shared.u32 	[%r4], %r56;
$L__BB0_38:
	ret;

}


// ===== COMPILED SASS (sm_100) =====

	.target	sm_100

	.elftype	@"ET_EXEC"


//--------------------- .note.nv.tkinfo           --------------------------
	.section	.note.nv.tkinfo,"",@"SHT_NOTE"
	.sectionflags	@"SHF_NOTE_NV_TKINFO"
	.tkinfo
        /*0018*/ 	.word	0x00000002
        /*0030*/ 	.string	""
        /*0030*/ 	.string	"ptxas"
        /*0030*/ 	.string	"Cuda compilation tools, release 13.0, V13.0.88"
        /*0030*/ 	.string	"Build cuda_13.0.r13.0/compiler.36424714_0"
        /*0030*/ 	.string	"-arch sm_100 -m 64 "



//--------------------- .note.nv.cuinfo           --------------------------
	.section	.note.nv.cuinfo,"",@"SHT_NOTE"
	.sectionflags	@"SHF_NOTE_NV_CUINFO"
        /*0018*/ 	.short	0x0002
        /*001a*/ 	.short	0x0064
        /*001c*/ 	.short	0x0082
	.zero		2


//--------------------- .nv.info                  --------------------------
	.section	.nv.info,"",@"SHT_CUDA_INFO"
	.align	4


	//----- nvinfo : EIATTR_REGCOUNT
	.align		4
        /*0000*/ 	.byte	0x04, 0x2f
        /*0002*/ 	.short	(.L_1 - .L_0)
	.align		4
.L_0:
        /*0004*/ 	.word	index@(_Z18bubbleSortParallelPi)
        /*0008*/ 	.word	0x00000010


	//----- nvinfo : EIATTR_FRAME_SIZE
	.align		4
.L_1:
        /*000c*/ 	.byte	0x04, 0x11
        /*000e*/ 	.short	(.L_3 - .L_2)
	.align		4
.L_2:
        /*0010*/ 	.word	index@(_Z18bubbleSortParallelPi)
        /*0014*/ 	.word	0x00000000


	//----- nvinfo : EIATTR_MIN_STACK_SIZE
	.align		4
.L_3:
        /*0018*/ 	.byte	0x04, 0x12
        /*001a*/ 	.short	(.L_5 - .L_4)
	.align		4
.L_4:
        /*001c*/ 	.word	index@(_Z18bubbleSortParallelPi)
        /*0020*/ 	.word	0x00000000
.L_5:


//--------------------- .nv.compat                --------------------------
	.section	.nv.compat,"",@"SHT_CUDA_COMPAT_INFO"
	.align	4
        /*0000*/ 	.byte	0x02, 0x09, 0x00, 0x00, 0x02, 0x02, 0x01, 0x00, 0x02, 0x05, 0x05, 0x00, 0x03, 0x07, 0x01, 0x01
        /*0010*/ 	.byte	0x02, 0x03, 0x00, 0x00, 0x02, 0x06, 0x01, 0x00, 0x04, 0x0b, 0x08, 0x00, 0x09, 0x00, 0x00, 0x00
        /*0020*/ 	.byte	0x00, 0x00, 0x00, 0x00


//--------------------- .nv.info._Z18bubbleSortParallelPi --------------------------
	.section	.nv.info._Z18bubbleSortParallelPi,"",@"SHT_CUDA_INFO"
	.sectionflags	@""
	.align	4


	//----- nvinfo : EIATTR_CUDA_API_VERSION
	.align		4
        /*0000*/ 	.byte	0x04, 0x37
        /*0002*/ 	.short	(.L_7 - .L_6)
.L_6:
        /*0004*/ 	.word	0x00000082


	//----- nvinfo : EIATTR_KPARAM_INFO
	.align		4
.L_7:
        /*0008*/ 	.byte	0x04, 0x17
        /*000a*/ 	.short	(.L_9 - .L_8)
.L_8:
        /*000c*/ 	.word	0x00000000
        /*0010*/ 	.short	0x0000
        /*0012*/ 	.short	0x0000
        /*0014*/ 	.byte	0x00, 0xf5, 0x21, 0x00


	//----- nvinfo : EIATTR_SPARSE_MMA_MASK
	.align		4
.L_9:
        /*0018*/ 	.byte	0x03, 0x50
        /*001a*/ 	.short	0x0000


	//----- nvinfo : EIATTR_MAXREG_COUNT
	.align		4
        /*001c*/ 	.byte	0x03, 0x1b
        /*001e*/ 	.short	0x00ff


	//----- nvinfo : EIATTR_MERCURY_ISA_VERSION
	.align		4
        /*0020*/ 	.byte	0x03, 0x5f
        /*0022*/ 	.short	0x0101


	//----- nvinfo : EIATTR_VRC_CTA_INIT_COUNT
	.align		4
        /*0024*/ 	.byte	0x02, 0x4a
	.zero		1
	.zero		1


	//----- nvinfo : EIATTR_EXIT_INSTR_OFFSETS
	.align		4
        /*0028*/ 	.byte	0x04, 0x1c
        /*002a*/ 	.short	(.L_11 - .L_10)


	//   ....[0]....
.L_10:
        /*002c*/ 	.word	0x000001f0


	//   ....[1]....
        /*0030*/ 	.word	0x000009f0


	//----- nvinfo : EIATTR_CRS_STACK_SIZE
	.align		4
.L_11:
        /*0034*/ 	.byte	0x04, 0x1e
        /*0036*/ 	.short	(.L_13 - .L_12)
.L_12:
        /*0038*/ 	.word	0x00000000


	//----- nvinfo : EIATTR_CBANK_PARAM_SIZE
	.align		4
.L_13:
        /*003c*/ 	.byte	0x03, 0x19
        /*003e*/ 	.short	0x0008


	//----- nvinfo : EIATTR_PARAM_CBANK
	.align		4
        /*0040*/ 	.byte	0x04, 0x0a
        /*0042*/ 	.short	(.L_15 - .L_14)
	.align		4
.L_14:
        /*0044*/ 	.word	index@(.nv.constant0._Z18bubbleSortParallelPi)
        /*0048*/ 	.short	0x0380
        /*004a*/ 	.short	0x0008


	//----- nvinfo : EIATTR_SW_WAR
	.align		4
.L_15:
        /*004c*/ 	.byte	0x04, 0x36
        /*004e*/ 	.short	(.L_17 - .L_16)
.L_16:
        /*0050*/ 	.word	0x00000008
.L_17:


//--------------------- .nv.callgraph             --------------------------
	.section	.nv.callgraph,"",@"SHT_CUDA_CALLGRAPH"
	.align	4
	.sectionentsize	8
	.align		4
        /*0000*/ 	.word	0x00000000
	.align		4
        /*0004*/ 	.word	0xffffffff
	.align		4
        /*0008*/ 	.word	0x00000000
	.align		4
        /*000c*/ 	.word	0xfffffffe
	.align		4
        /*0010*/ 	.word	0x00000000
	.align		4
        /*0014*/ 	.word	0xfffffffd
	.align		4
        /*0018*/ 	.word	0x00000000
	.align		4
        /*001c*/ 	.word	0xfffffffc


//--------------------- .text._Z18bubbleSortParallelPi --------------------------
	.section	.text._Z18bubbleSortParallelPi,"ax",@progbits
	.align	128
        .global         _Z18bubbleSortParallelPi
        .type           _Z18bubbleSortParallelPi,@function
        .size           _Z18bubbleSortParallelPi,(.L_x_25 - _Z18bubbleSortParallelPi)
        .other          _Z18bubbleSortParallelPi,@"STO_CUDA_ENTRY STV_DEFAULT"
_Z18bubbleSortParallelPi:
.text._Z18bubbleSortParallelPi:
[----:B------:R-:W-:Y:S08]  /*0000*/  LDC R1, c[0x0][0x37c] ;  /* 0x0000df00ff017b82 */ /* 0x000ff00000000800 */
[----:B------:R-:W0:Y:S01]  /*0010*/  LDC R5, c[0x0][0x360] ;  /* 0x0000d800ff057b82 */ /* 0x000e220000000800 */
[----:B------:R-:W0:Y:S02]  /*0020*/  LDCU UR4, c[0x0][0x370] ;  /* 0x00006e00ff0477ac */ /* 0x000e240008000800 */
[----:B0-----:R-:W-:-:S05]  /*0030*/  IMAD R7, R5, UR4, RZ ;  /* 0x0000000405077c24 */ /* 0x001fca000f8e02ff */
[----:B------:R-:W0:Y:S01]  /*0040*/  S2UR UR4, SR_CTAID.X ;  /* 0x00000000000479c3 */ /* 0x000e220000002500 */
[----:B------:R-:W-:-:S04]  /*0050*/  IABS R9, R7 ;  /* 0x0000000700097213 */ /* 0x000fc80000000000 */
[----:B------:R-:W1:Y:S08]  /*0060*/  I2F.RP R0, R9 ;  /* 0x0000000900007306 */ /* 0x000e700000209400 */
[----:B-1----:R-:W1:Y:S02]  /*0070*/  MUFU.RCP R0, R0 ;  /* 0x0000000000007308 */ /* 0x002e640000001000 */
[----:B-1----:R-:W-:-:S06]  /*0080*/  VIADD R2, R0, 0xffffffe ;  /* 0x0ffffffe00027836 */ /* 0x002fcc0000000000 */
[----:B------:R1:W2:Y:S02]  /*0090*/  F2I.FTZ.U32.TRUNC.NTZ R3, R2 ;  /* 0x0000000200037305 */ /* 0x0002a4000021f000 */
[----:B-1----:R-:W-:Y:S02]  /*00a0*/  IMAD.MOV.U32 R2, RZ, RZ, RZ ;  /* 0x000000ffff027224 */ /* 0x002fe400078e00ff */
[----:B--2---:R-:W-:-:S04]  /*00b0*/  IMAD.MOV R4, RZ, RZ, -R3 ;  /* 0x000000ffff047224 */ /* 0x004fc800078e0a03 */
[----:B------:R-:W-:Y:S01]  /*00c0*/  IMAD R11, R4, R9, RZ ;  /* 0x00000009040b7224 */ /* 0x000fe200078e02ff */
[----:B------:R-:W-:-:S03]  /*00d0*/  IABS R4, R7 ;  /* 0x0000000700047213 */ /* 0x000fc60000000000 */
[----:B------:R-:W-:-:S04]  /*00e0*/  IMAD.HI.U32 R3, R3, R11, R2 ;  /* 0x0000000b03037227 */ /* 0x000fc800078e0002 */
[----:B------:R-:W-:Y:S02]  /*00f0*/  IMAD.MOV R4, RZ, RZ, -R4 ;  /* 0x000000ffff047224 */ /* 0x000fe400078e0a04 */
[----:B------:R-:W-:-:S04]  /*0100*/  IMAD.HI.U32 R3, R3, 0xa, RZ ;  /* 0x0000000a03037827 */ /* 0x000fc800078e00ff */
[----:B------:R-:W-:-:S05]  /*0110*/  IMAD R0, R3, R4, 0xa ;  /* 0x0000000a03007424 */ /* 0x000fca00078e0204 */
[----:B------:R-:W-:-:S13]  /*0120*/  ISETP.GT.U32.AND P1, PT, R9, R0, PT ;  /* 0x000000000900720c */ /* 0x000fda0003f24070 */
[----:B------:R-:W-:Y:S02]  /*0130*/  @!P1 IMAD.IADD R0, R0, 0x1, -R9 ;  /* 0x0000000100009824 */ /* 0x000fe400078e0a09 */
[----:B------:R-:W-:Y:S01]  /*0140*/  @!P1 VIADD R3, R3, 0x1 ;  /* 0x0000000103039836 */ /* 0x000fe20000000000 */
[C---:B------:R-:W-:Y:S02]  /*0150*/  ISETP.NE.AND P1, PT, R7.reuse, RZ, PT ;  /* 0x000000ff0700720c */ /* 0x040fe40003f25270 */
[----:B------:R-:W-:Y:S02]  /*0160*/  ISETP.GE.U32.AND P0, PT, R0, R9, PT ;  /* 0x000000090000720c */ /* 0x000fe40003f06070 */
[----:B------:R-:W-:-:S04]  /*0170*/  LOP3.LUT R0, R7, 0xa, RZ, 0x3c, !PT ;  /* 0x0000000a07007812 */ /* 0x000fc800078e3cff */
[----:B------:R-:W-:Y:S02]  /*0180*/  ISETP.GE.AND P2, PT, R0, RZ, PT ;  /* 0x000000ff0000720c */ /* 0x000fe40003f46270 */
[----:B------:R-:W1:Y:S05]  /*0190*/  S2R R0, SR_TID.X ;  /* 0x0000000000007919 */ /* 0x000e6a0000002100 */
[----:B------:R-:W-:-:S05]  /*01a0*/  @P0 IADD3 R3, PT, PT, R3, 0x1, RZ ;  /* 0x0000000103030810 */ /* 0x000fca0007ffe0ff */
[----:B------:R-:W-:-:S04]  /*01b0*/  IMAD.MOV.U32 R10, RZ, RZ, R3 ;  /* 0x000000ffff0a7224 */ /* 0x000fc800078e0003 */
[----:B------:R-:W-:Y:S01]  /*01c0*/  @!P2 IMAD.MOV R10, RZ, RZ, -R10 ;  /* 0x000000ffff0aa224 */ /* 0x000fe200078e0a0a */
[----:B------:R-:W-:-:S04]  /*01d0*/  @!P1 LOP3.LUT R10, RZ, R7, RZ, 0x33, !PT ;  /* 0x00000007ff0a9212 */ /* 0x000fc800078e33ff */
[----:B------:R-:W-:-:S13]  /*01e0*/  ISETP.GE.AND P0, PT, R10, 0x1, PT ;  /* 0x000000010a00780c */ /* 0x000fda0003f06270 */
[----:B01----:R-:W-:Y:S05]  /*01f0*/  @!P0 EXIT ;  /* 0x000000000000894d */ /* 0x003fea0003800000 */
[----:B------:R-:W0:Y:S01]  /*0200*/  LDC.64 R2, c[0x0][0x380] ;  /* 0x0000e000ff027b82 */ /* 0x000e220000000a00 */
[----:B------:R-:W1:Y:S01]  /*0210*/  LDCU.64 UR6, c[0x0][0x358] ;  /* 0x00006b00ff0677ac */ /* 0x000e620008000a00 */
[----:B------:R-:W-:-:S04]  /*0220*/  IMAD R0, R5, UR4, R0 ;  /* 0x0000000405007c24 */ /* 0x000fc8000f8e0200 */
[----:B0-----:R-:W-:-:S05]  /*0230*/  IMAD.WIDE R2, R0, 0x4, R2 ;  /* 0x0000000400027825 */ /* 0x001fca00078e0202 */
[----:B-1----:R0:W5:Y:S01]  /*0240*/  LDG.E R9, desc[UR6][R2.64] ;  /* 0x0000000602097981 */ /* 0x002162000c1e1900 */
[----:B------:R-:W1:Y:S01]  /*0250*/  S2UR UR5, SR_CgaCtaId ;  /* 0x00000000000579c3 */ /* 0x000e620000008800 */
[----:B------:R-:W-:Y:S01]  /*0260*/  ISETP.GE.U32.AND P0, PT, R10, 0x4, PT ;  /* 0x000000040a00780c */ /* 0x000fe20003f06070 */
[----:B------:R-:W-:Y:S01]  /*0270*/  UMOV UR4, 0x400 ;  /* 0x0000040000047882 */ /* 0x000fe20000000000 */
[----:B------:R-:W-:Y:S01]  /*0280*/  IMAD.IADD R8, R0, 0x1, R7 ;  /* 0x0000000100087824 */ /* 0x000fe200078e0207 */
[----:B------:R-:W-:Y:S01]  /*0290*/  LOP3.LUT R13, R10, 0x3, RZ, 0xc0, !PT ;  /* 0x000000030a0d7812 */ /* 0x000fe200078ec0ff */
[----:B------:R-:W-:Y:S01]  /*02a0*/  IMAD.WIDE R4, R7, 0x4, R2 ;  /* 0x0000000407047825 */ /* 0x000fe200078e0202 */
[----:B-1----:R-:W-:-:S06]  /*02b0*/  ULEA UR4, UR5, UR4, 0x18 ;  /* 0x0000000405047291 */ /* 0x002fcc000f8ec0ff */
[----:B------:R-:W-:-:S05]  /*02c0*/  LEA R6, R0, UR4, 0x2 ;  /* 0x0000000400067c11 */ /* 0x000fca000f8e10ff */
[----:B------:R-:W-:Y:S01]  /*02d0*/  IMAD R7, R7, 0x4, R6 ;  /* 0x0000000407077824 */ /* 0x000fe200078e0206 */
[----:B0-----:R-:W-:Y:S06]  /*02e0*/  @!P0 BRA `(.L_x_0) ;  /* 0x0000000400508947 */ /* 0x001fec0003800000 */
[----:B------:R-:W-:Y:S02]  /*02f0*/  LOP3.LUT R10, R10, 0x7ffffffc, RZ, 0xc0, !PT ;  /* 0x7ffffffc0a0a7812 */ /* 0x000fe400078ec0ff */
[----:B------:R-:W-:Y:S02]  /*0300*/  ISETP.GT.AND P2, PT, R8, 0x9, PT ;  /* 0x000000090800780c */ /* 0x000fe40003f44270 */
[----:B------:R-:W-:-:S11]  /*0310*/  IADD3 R10, PT, PT, -R10, RZ, RZ ;  /* 0x000000ff0a0a7210 */ /* 0x000fd60007ffe1ff */
.L_x_17:
[----:B------:R-:W-:Y:S01]  /*0320*/  VIADD R10, R10, 0x4 ;  /* 0x000000040a0a7836 */ /* 0x000fe20000000000 */
[----:B------:R-:W-:Y:S01]  /*0330*/  BSSY.RECONVERGENT B0, `(.L_x_1) ;  /* 0x000000b000007945 */ /* 0x000fe20003800200 */
[----:B------:R-:W-:Y:S01]  /*0340*/  ISETP.GT.AND P0, PT, R0, 0x8, PT ;  /* 0x000000080000780c */ /* 0x000fe20003f04270 */
[----:B0----5:R-:W-:Y:S02]  /*0350*/  IMAD.MOV.U32 R11, RZ, RZ, R9 ;  /* 0x000000ffff0b7224 */ /* 0x021fe400078e0009 */
[----:B------:R-:W-:Y:S01]  /*0360*/  ISETP.NE.AND P1, PT, R10, RZ, PT ;  /* 0x000000ff0a00720c */ /* 0x000fe20003f25270 */
[----:B------:R-:W-:-:S12]  /*0370*/  @P2 BRA `(.L_x_2) ;  /* 0x0000000000182947 */ /* 0x000fd80003800000 */
[----:B------:R-:W2:Y:S02]  /*0380*/  LDG.E R12, desc[UR6][R4.64] ;  /* 0x00000006040c7981 */ /* 0x000ea4000c1e1900 */
[----:B--2---:R-:W-:-:S13]  /*0390*/  ISETP.GT.AND P2, PT, R9, R12, PT ;  /* 0x0000000c0900720c */ /* 0x004fda0003f44270 */
[----:B------:R0:W-:Y:S01]  /*03a0*/  @P2 STG.E desc[UR6][R2.64], R12 ;  /* 0x0000000c02002986 */ /* 0x0001e2000c101906 */
[----:B------:R-:W-:-:S03]  /*03b0*/  @P2 IMAD.MOV.U32 R11, RZ, RZ, R12 ;  /* 0x000000ffff0b2224 */ /* 0x000fc600078e000c */
[----:B------:R0:W-:Y:S04]  /*03c0*/  @P2 STS [R7], R9 ;  /* 0x0000000907002388 */ /* 0x0001e80000000800 */
[----:B------:R0:W-:Y:S02]  /*03d0*/  @P2 STG.E desc[UR6][R4.64], R9 ;  /* 0x0000000904002986 */ /* 0x0001e4000c101906 */
.L_x_2:
[----:B------:R-:W-:Y:S05]  /*03e0*/  BSYNC.RECONVERGENT B0 ;  /* 0x0000000000007941 */ /* 0x000fea0003800200 */
.L_x_1:
[----:B------:R-:W-:Y:S01]  /*03f0*/  BSSY.RECONVERGENT B0, `(.L_x_3) ;  /* 0x0000009000007945 */ /* 0x000fe20003800200 */
[----:B------:R-:W-:-:S03]  /*0400*/  ISETP.GT.AND P2, PT, R8, 0x9, PT ;  /* 0x000000090800780c */ /* 0x000fc60003f44270 */
[----:B------:R-:W-:Y:S10]  /*0410*/  @P0 BRA `(.L_x_4) ;  /* 0x0000000000180947 */ /* 0x000ff40003800000 */
[----:B0-----:R-:W2:Y:S02]  /*0420*/  LDG.E R12, desc[UR6][R2.64+0x4] ;  /* 0x00000406020c7981 */ /* 0x001ea4000c1e1900 */
[----:B--2---:R-:W-:-:S13]  /*0430*/  ISETP.GT.AND P3, PT, R11, R12, PT ;  /* 0x0000000c0b00720c */ /* 0x004fda0003f64270 */
[----:B------:R-:W-:Y:S04]  /*0440*/  @P3 STG.E desc[UR6][R2.64+0x4], R9 ;  /* 0x0000040902003986 */ /* 0x000fe8000c101906 */
[----:B------:R-:W-:Y:S04]  /*0450*/  @P3 STG.E desc[UR6][R2.64], R12 ;  /* 0x0000000c02003986 */ /* 0x000fe8000c101906 */
[----:B------:R0:W-:Y:S02]  /*0460*/  @P3 STS [R6+0x4], R11 ;  /* 0x0000040b06003388 */ /* 0x0001e40000000800 */
[----:B0-----:R-:W-:-:S07]  /*0470*/  @P3 IMAD.MOV.U32 R11, RZ, RZ, R12 ;  /* 0x000000ffff0b3224 */ /* 0x001fce00078e000c */
.L_x_4:
[----:B------:R-:W-:Y:S05]  /*0480*/  BSYNC.RECONVERGENT B0 ;  /* 0x0000000000007941 */ /* 0x000fea0003800200 */
.L_x_3:
[----:B------:R-:W-:Y:S01]  /*0490*/  BSSY.RECONVERGENT B0, `(.L_x_5) ;  /* 0x0000009000007945 */ /* 0x000fe20003800200 */
[----:B0-----:R-:W-:-:S03]  /*04a0*/  MOV R9, R11 ;  /* 0x0000000b00097202 */ /* 0x001fc60000000f00 */
[----:B------:R-:W-:Y:S05]  /*04b0*/  @P2 BRA `(.L_x_6) ;  /* 0x0000000000182947 */ /* 0x000fea0003800000 */
[----:B------:R-:W2:Y:S02]  /*04c0*/  LDG.E R12, desc[UR6][R4.64] ;  /* 0x00000006040c7981 */ /* 0x000ea4000c1e1900 */
[----:B--2---:R-:W-:-:S13]  /*04d0*/  ISETP.GT.AND P3, PT, R11, R12, PT ;  /* 0x0000000c0b00720c */ /* 0x004fda0003f64270 */
[----:B------:R0:W-:Y:S01]  /*04e0*/  @P3 STG.E desc[UR6][R2.64], R12 ;  /* 0x0000000c02003986 */ /* 0x0001e2000c101906 */
[----:B------:R-:W-:-:S03]  /*04f0*/  @P3 IMAD.MOV.U32 R9, RZ, RZ, R12 ;  /* 0x000000ffff093224 */ /* 0x000fc600078e000c */
[----:B------:R0:W-:Y:S04]  /*0500*/  @P3 STS [R7], R11 ;  /* 0x0000000b07003388 */ /* 0x0001e80000000800 */
[----:B------:R0:W-:Y:S02]  /*0510*/  @P3 STG.E desc[UR6][R4.64], R11 ;  /* 0x0000000b04003986 */ /* 0x0001e4000c101906 */
.L_x_6:
[----:B------:R-:W-:Y:S05]  /*0520*/  BSYNC.RECONVERGENT B0 ;  /* 0x0000000000007941 */ /* 0x000fea0003800200 */
.L_x_5:
[----:B------:R-:W-:Y:S04]  /*0530*/  BSSY.RECONVERGENT B0, `(.L_x_7) ;  /* 0x0000008000007945 */ /* 0x000fe80003800200 */
[----:B------:R-:W-:Y:S05]  /*0540*/  @P0 BRA `(.L_x_8) ;  /* 0x0000000000180947 */ /* 0x000fea0003800000 */
[----:B0-----:R-:W2:Y:S02]  /*0550*/  LDG.E R12, desc[UR6][R2.64+0x4] ;  /* 0x00000406020c7981 */ /* 0x001ea4000c1e1900 */
[----:B--2---:R-:W-:-:S13]  /*0560*/  ISETP.GT.AND P3, PT, R9, R12, PT ;  /* 0x0000000c0900720c */ /* 0x004fda0003f64270 */
[----:B------:R-:W-:Y:S04]  /*0570*/  @P3 STG.E desc[UR6][R2.64+0x4], R11 ;  /* 0x0000040b02003986 */ /* 0x000fe8000c101906 */
[----:B------:R-:W-:Y:S04]  /*0580*/  @P3 STG.E desc[UR6][R2.64], R12 ;  /* 0x0000000c02003986 */ /* 0x000fe8000c101906 */
[----:B------:R0:W-:Y:S02]  /*0590*/  @P3 STS [R6+0x4], R9 ;  /* 0x0000040906003388 */ /* 0x0001e40000000800 */
[----:B0-----:R-:W-:-:S07]  /*05a0*/  @P3 IMAD.MOV.U32 R9, RZ, RZ, R12 ;  /* 0x000000ffff093224 */ /* 0x001fce00078e000c */
.L_x_8:
[----:B------:R-:W-:Y:S05]  /*05b0*/  BSYNC.RECONVERGENT B0 ;  /* 0x0000000000007941 */ /* 0x000fea0003800200 */
.L_x_7:
[----:B------:R-:W-:Y:S01]  /*05c0*/  BSSY.RECONVERGENT B0, `(.L_x_9) ;  /* 0x0000009000007945 */ /* 0x000fe20003800200 */
[----:B0-----:R-:W-:-:S03]  /*05d0*/  IMAD.MOV.U32 R11, RZ, RZ, R9 ;  /* 0x000000ffff0b7224 */ /* 0x001fc600078e0009 */
[----:B------:R-:W-:Y:S05]  /*05e0*/  @P2 BRA `(.L_x_10) ;  /* 0x0000000000182947 */ /* 0x000fea0003800000 */
[----:B------:R-:W2:Y:S02]  /*05f0*/  LDG.E R12, desc[UR6][R4.64] ;  /* 0x00000006040c7981 */ /* 0x000ea4000c1e1900 */
[----:B--2---:R-:W-:-:S13]  /*0600*/  ISETP.GT.AND P3, PT, R9, R12, PT ;  /* 0x0000000c0900720c */ /* 0x004fda0003f64270 */
[----:B------:R0:W-:Y:S01]  /*0610*/  @P3 STG.E desc[UR6][R2.64], R12 ;  /* 0x0000000c02003986 */ /* 0x0001e2000c101906 */
[----:B------:R-:W-:-:S03]  /*0620*/  @P3 IMAD.MOV.U32 R11, RZ, RZ, R12 ;  /* 0x000000ffff0b3224 */ /* 0x000fc600078e000c */
[----:B------:R0:W-:Y:S04]  /*0630*/  @P3 STS [R7], R9 ;  /* 0x0000000907003388 */ /* 0x0001e80000000800 */
[----:B------:R0:W-:Y:S02]  /*0640*/  @P3 STG.E desc[UR6][R4.64], R9 ;  /* 0x0000000904003986 */ /* 0x0001e4000c101906 */
.L_x_10:
[----:B------:R-:W-:Y:S05]  /*0650*/  BSYNC.RECONVERGENT B0 ;  /* 0x0000000000007941 */ /* 0x000fea0003800200 */
.L_x_9:
[----:B------:R-:W-:Y:S04]  /*0660*/  BSSY.RECONVERGENT B0, `(.L_x_11) ;  /* 0x0000008000007945 */ /* 0x000fe80003800200 */
[----:B------:R-:W-:Y:S05]  /*0670*/  @P0 BRA `(.L_x_12) ;  /* 0x0000000000180947 */ /* 0x000fea0003800000 */
[----:B0-----:R-:W2:Y:S02]  /*0680*/  LDG.E R12, desc[UR6][R2.64+0x4] ;  /* 0x00000406020c7981 */ /* 0x001ea4000c1e1900 */
[----:B--2---:R-:W-:-:S13]  /*0690*/  ISETP.GT.AND P3, PT, R11, R12, PT ;  /* 0x0000000c0b00720c */ /* 0x004fda0003f64270 */
[----:B------:R-:W-:Y:S04]  /*06a0*/  @P3 STG.E desc[UR6][R2.64+0x4], R9 ;  /* 0x0000040902003986 */ /* 0x000fe8000c101906 */
[----:B------:R-:W-:Y:S04]  /*06b0*/  @P3 STG.E desc[UR6][R2.64], R12 ;  /* 0x0000000c02003986 */ /* 0x000fe8000c101906 */
[----:B------:R0:W-:Y:S02]  /*06c0*/  @P3 STS [R6+0x4], R11 ;  /* 0x0000040b06003388 */ /* 0x0001e40000000800 */
[----:B0-----:R-:W-:-:S07]  /*06d0*/  @P3 MOV R11, R12 ;  /* 0x0000000c000b3202 */ /* 0x001fce0000000f00 */
.L_x_12:
[----:B------:R-:W-:Y:S05]  /*06e0*/  BSYNC.RECONVERGENT B0 ;  /* 0x0000000000007941 */ /* 0x000fea0003800200 */
.L_x_11:
        /* <DEDUP_REMOVED lines=9> */
.L_x_14:
[----:B------:R-:W-:Y:S05]  /*0780*/  BSYNC.RECONVERGENT B0 ;  /* 0x0000000000007941 */ /* 0x000fea0003800200 */
.L_x_13:
        /* <DEDUP_REMOVED lines=8> */
.L_x_16:
[----:B------:R-:W-:Y:S05]  /*0810*/  BSYNC.RECONVERGENT B0 ;  /* 0x0000000000007941 */ /* 0x000fea0003800200 */
.L_x_15:
[----:B------:R-:W-:Y:S05]  /*0820*/  @P1 BRA `(.L_x_17) ;  /* 0xfffffff800bc1947 */ /* 0x000fea000383ffff */
.L_x_0:
[----:B------:R-:W-:-:S13]  /*0830*/  ISETP.NE.AND P0, PT, R13, RZ, PT ;  /* 0x000000ff0d00720c */ /* 0x000fda0003f05270 */
[----:B------:R-:W-:Y:S05]  /*0840*/  @!P0 BRA `(.L_x_18) ;  /* 0x0000000000648947 */ /* 0x000fea0003800000 */
[----:B------:R-:W-:Y:S01]  /*0850*/  ISETP.GT.AND P0, PT, R8, 0x9, PT ;  /* 0x000000090800780c */ /* 0x000fe20003f04270 */
[----:B------:R-:W-:-:S12]  /*0860*/  IMAD.MOV R8, RZ, RZ, -R13 ;  /* 0x000000ffff087224 */ /* 0x000fd800078e0a0d */
.L_x_23:
[----:B------:R-:W-:Y:S01]  /*0870*/  IADD3 R8, PT, PT, R8, 0x1, RZ ;  /* 0x0000000108087810 */ /* 0x000fe20007ffe0ff */
[----:B------:R-:W-:Y:S01]  /*0880*/  BSSY.RECONVERGENT B0, `(.L_x_19) ;  /* 0x000000b000007945 */ /* 0x000fe20003800200 */
[----:B------:R-:W-:Y:S01]  /*0890*/  ISETP.GT.AND P3, PT, R0, 0x8, PT ;  /* 0x000000080000780c */ /* 0x000fe20003f64270 */
[----:B0----5:R-:W-:Y:S01]  /*08a0*/  IMAD.MOV.U32 R11, RZ, RZ, R9 ;  /* 0x000000ffff0b7224 */ /* 0x021fe200078e0009 */
        /* <DEDUP_REMOVED lines=8> */
.L_x_20:
[----:B------:R-:W-:Y:S05]  /*0930*/  BSYNC.RECONVERGENT B0 ;  /* 0x0000000000007941 */ /* 0x000fea0003800200 */
.L_x_19:
        /* <DEDUP_REMOVED lines=8> */
.L_x_22:
[----:B------:R-:W-:Y:S05]  /*09c0*/  BSYNC.RECONVERGENT B0 ;  /* 0x0000000000007941 */ /* 0x000fea0003800200 */
.L_x_21:
[----:B------:R-:W-:Y:S05]  /*09d0*/  @P1 BRA `(.L_x_23) ;  /* 0xfffffffc00a41947 */ /* 0x000fea000383ffff */
.L_x_18:
[----:B------:R-:W-:Y:S01]  /*09e0*/  STS [R6], R11 ;  /* 0x0000000b06007388 */ /* 0x000fe20000000800 */
[----:B------:R-:W-:Y:S05]  /*09f0*/  EXIT ;  /* 0x000000000000794d */ /* 0x000fea0003800000 */
.L_x_24:
[----:B------:R-:W-:-:S00]  /*0a00*/  BRA `(.L_x_24) ;  /* 0xfffffffc00fc7947 */ /* 0x000fc0000383ffff */
[----:B------:R-:W-:-:S00]  /*0a10*/  NOP ;  /* 0x0000000000007918 */ /* 0x000fc00000000000 */
        /* <DEDUP_REMOVED lines=14> */
.L_x_25:


//--------------------- .nv.shared._Z18bubbleSortParallelPi --------------------------
	.section	.nv.shared._Z18bubbleSortParallelPi,"aw",@nobits
	.sectionflags	@""
	.align	4
.nv.shared._Z18bubbleSortParallelPi:
	.zero		1064


//--------------------- .nv.shared.reserved.0     --------------------------
	.section	.nv.shared.reserved.0,"aw",@nobits
	.weak		__nv_reservedSMEM_offset_0_alias
	.size		__nv_reservedSMEM_offset_0_alias, 0, 64
	.other		__nv_reservedSMEM_offset_0_alias,@"STO_CUDA_RESERVED_SHARED STV_DEFAULT"
__nv_reservedSMEM_offset_0_alias:
	.zero		0
	.zero		64


//--------------------- .nv.constant0._Z18bubbleSortParallelPi --------------------------
	.section	.nv.constant0._Z18bubbleSortParallelPi,"a",@progbits
	.sectionflags	@""
	.align	4
.nv.constant0._Z18bubbleSortParallelPi:
	.zero		904


//--------------------- SYMBOLS --------------------------

	.type		.nv.reservedSmem.offset0,@object
	.size		.nv.reservedSmem.offset0,0x4
	.type		.nv.reservedSmem.cap,@object
	.size		.nv.reservedSmem.cap,0x4
